	.headerflags	@"EF_CUDA_TEXMODE_UNIFIED EF_CUDA_64BIT_ADDRESS EF_CUDA_ACCELERATORS EF_CUDA_SM90 EF_CUDA_VIRTUAL_SM(EF_CUDA_SM90)"
	.elftype	@"ET_EXEC"


//--------------------- .nv.info                  --------------------------
	.section	.nv.info,"",@"SHT_CUDA_INFO"
	.align	4


	//----- nvinfo : EIATTR_REGCOUNT
	.align		4
        /*0000*/ 	.byte	0x04, 0x2f
        /*0002*/ 	.short	(.L_3 - .L_2)
	.align		4
.L_2:
        /*0004*/ 	.word	index@(triton_)
        /*0008*/ 	.word	0x00000013


	//----- nvinfo : EIATTR_MIN_STACK_SIZE
	.align		4
.L_3:
        /*000c*/ 	.byte	0x04, 0x12
        /*000e*/ 	.short	(.L_5 - .L_4)
	.align		4
.L_4:
        /*0010*/ 	.word	index@(triton_)
        /*0014*/ 	.word	0x00000020


	//----- nvinfo : EIATTR_FRAME_SIZE
	.align		4
.L_5:
        /*0018*/ 	.byte	0x04, 0x11
        /*001a*/ 	.short	(.L_7 - .L_6)
	.align		4
.L_6:
        /*001c*/ 	.word	index@(triton_)
        /*0020*/ 	.word	0x00000020


	//----- nvinfo : EIATTR_MIN_STACK_SIZE
	.align		4
.L_7:
        /*0024*/ 	.byte	0x04, 0x12
        /*0026*/ 	.short	(.L_9 - .L_8)
	.align		4
.L_8:
        /*0028*/ 	.word	index@(triton_)
        /*002c*/ 	.word	0x00000020
.L_9:


//--------------------- .nv.info.triton_          --------------------------
	.section	.nv.info.triton_,"",@"SHT_CUDA_INFO"
	.sectionflags	@""
	.align	4


	//----- nvinfo : EIATTR_CUDA_API_VERSION
	.align		4
        /*0000*/ 	.byte	0x04, 0x37
        /*0002*/ 	.short	(.L_11 - .L_10)
.L_10:
        /*0004*/ 	.word	0x0000007c


	//----- nvinfo : EIATTR_KPARAM_INFO
	.align		4
.L_11:
        /*0008*/ 	.byte	0x04, 0x17
        /*000a*/ 	.short	(.L_13 - .L_12)
.L_12:
        /*000c*/ 	.word	0x00000000
        /*0010*/ 	.short	0x0005
        /*0012*/ 	.short	0x001c
        /*0014*/ 	.byte	0x00, 0xf0, 0x11, 0x00


	//----- nvinfo : EIATTR_KPARAM_INFO
	.align		4
.L_13:
        /*0018*/ 	.byte	0x04, 0x17
        /*001a*/ 	.short	(.L_15 - .L_14)
.L_14:
        /*001c*/ 	.word	0x00000000
        /*0020*/ 	.short	0x0004
        /*0022*/ 	.short	0x0018
        /*0024*/ 	.byte	0x00, 0xf0, 0x11, 0x00


	//----- nvinfo : EIATTR_KPARAM_INFO
	.align		4
.L_15:
        /*0028*/ 	.byte	0x04, 0x17
        /*002a*/ 	.short	(.L_17 - .L_16)
.L_16:
        /*002c*/ 	.word	0x00000000
        /*0030*/ 	.short	0x0003
        /*0032*/ 	.short	0x0014
        /*0034*/ 	.byte	0x00, 0xf0, 0x11, 0x00


	//----- nvinfo : EIATTR_KPARAM_INFO
	.align		4
.L_17:
        /*0038*/ 	.byte	0x04, 0x17
        /*003a*/ 	.short	(.L_19 - .L_18)
.L_18:
        /*003c*/ 	.word	0x00000000
        /*0040*/ 	.short	0x0002
        /*0042*/ 	.short	0x0010
        /*0044*/ 	.byte	0x00, 0xf0, 0x11, 0x00


	//----- nvinfo : EIATTR_KPARAM_INFO
	.align		4
.L_19:
        /*0048*/ 	.byte	0x04, 0x17
        /*004a*/ 	.short	(.L_21 - .L_20)
.L_20:
        /*004c*/ 	.word	0x00000000
        /*0050*/ 	.short	0x0001
        /*0052*/ 	.short	0x0008
        /*0054*/ 	.byte	0x00, 0xf0, 0x21, 0x00


	//----- nvinfo : EIATTR_KPARAM_INFO
	.align		4
.L_21:
        /*0058*/ 	.byte	0x04, 0x17
        /*005a*/ 	.short	(.L_23 - .L_22)
.L_22:
        /*005c*/ 	.word	0x00000000
        /*0060*/ 	.short	0x0000
        /*0062*/ 	.short	0x0000
        /*0064*/ 	.byte	0x00, 0xf0, 0x21, 0x00


	//----- nvinfo : EIATTR_SPARSE_MMA_MASK
	.align		4
.L_23:
        /*0068*/ 	.byte	0x03, 0x50
        /*006a*/ 	.short	0x0000


	//----- nvinfo : EIATTR_MAXREG_COUNT
	.align		4
        /*006c*/ 	.byte	0x03, 0x1b
        /*006e*/ 	.short	0x00ff


	//----- nvinfo : EIATTR_EXIT_INSTR_OFFSETS
	.align		4
        /*0070*/ 	.byte	0x04, 0x1c
        /*0072*/ 	.short	(.L_25 - .L_24)


	//   ....[0]....
.L_24:
        /*0074*/ 	.word	0x00000ec0


	//   ....[1]....
        /*0078*/ 	.word	0x00000ee0


	//----- nvinfo : EIATTR_MAX_THREADS
	.align		4
.L_25:
        /*007c*/ 	.byte	0x04, 0x05
        /*007e*/ 	.short	(.L_27 - .L_26)
.L_26:
        /*0080*/ 	.word	0x00000080
        /*0084*/ 	.word	0x00000001
        /*0088*/ 	.word	0x00000001


	//----- nvinfo : EIATTR_CRS_STACK_SIZE
	.align		4
.L_27:
        /*008c*/ 	.byte	0x04, 0x1e
        /*008e*/ 	.short	(.L_29 - .L_28)
.L_28:
        /*0090*/ 	.word	0x00000000


	//----- nvinfo : EIATTR_CBANK_PARAM_SIZE
	.align		4
.L_29:
        /*0094*/ 	.byte	0x03, 0x19
        /*0096*/ 	.short	0x0020


	//----- nvinfo : EIATTR_PARAM_CBANK
	.align		4
        /*0098*/ 	.byte	0x04, 0x0a
        /*009a*/ 	.short	(.L_31 - .L_30)
	.align		4
.L_30:
        /*009c*/ 	.word	index@(.nv.constant0.triton_)
        /*00a0*/ 	.short	0x0210
        /*00a2*/ 	.short	0x0020


	//----- nvinfo : EIATTR_SW_WAR
	.align		4
.L_31:
        /*00a4*/ 	.byte	0x04, 0x36
        /*00a6*/ 	.short	(.L_33 - .L_32)
.L_32:
        /*00a8*/ 	.word	0x00000008
.L_33:


//--------------------- .nv.callgraph             --------------------------
	.section	.nv.callgraph,"",@"SHT_CUDA_CALLGRAPH"
	.align	4
	.sectionentsize	8
	.align		4
        /*0000*/ 	.word	0x00000000
	.align		4
        /*0004*/ 	.word	0xffffffff
	.align		4
        /*0008*/ 	.word	0x00000000
	.align		4
        /*000c*/ 	.word	0xfffffffe
	.align		4
        /*0010*/ 	.word	0x00000000
	.align		4
        /*0014*/ 	.word	0xfffffffd
	.align		4
        /*0018*/ 	.word	0x00000000
	.align		4
        /*001c*/ 	.word	0xfffffffc


//--------------------- .nv.constant4             --------------------------
	.section	.nv.constant4,"a",@progbits
	.align	8
	.align		8
.nv.constant4:
        /*0000*/ 	.dword	_$_str
	.align		8
        /*0008*/ 	.dword	__cudart_i2opi_f


//--------------------- .text.triton_             --------------------------
	.section	.text.triton_,"ax",@progbits
	.align	128
        .global         triton_
        .type           triton_,@function
        .size           triton_,(.L_x_7 - triton_)
        .other          triton_,@"STO_CUDA_ENTRY STV_DEFAULT"
triton_:
.text.triton_:
[----:B------:R-:W0:Y:S08]  /*0000*/  LDC R1, c[0x0][0x28] ;  /* 0x00000a00ff017b82 */ /* 0x000e300000000800 */
[----:B------:R-:W1:Y:S01]  /*0010*/  LDC.64 R2, c[0x0][0x210] ;  /* 0x00008400ff027b82 */ /* 0x000e620000000a00 */
[----:B------:R-:W-:Y:S01]  /*0020*/  ULDC.64 UR8, c[0x0][0x208] ;  /* 0x0000820000087ab9 */ /* 0x000fe20000000a00 */
[----:B------:R-:W-:Y:S01]  /*0030*/  ULDC.64 UR6, c[0x0][0x220] ;  /* 0x0000880000067ab9 */ /* 0x000fe20000000a00 */
[----:B0-----:R-:W-:Y:S01]  /*0040*/  VIADD R1, R1, 0xffffffe0 ;  /* 0xffffffe001017836 */ /* 0x001fe20000000000 */
[----:B-1----:R0:W2:Y:S01]  /*0050*/  LDG.E.U16 R3, desc[UR8][R2.64] ;  /* 0x0000000802037981 */ /* 0x0020a2000c1e1500 */
[----:B------:R-:W-:Y:S01]  /*0060*/  USHF.R.U32.HI UR4, URZ, 0x1f, UR6 ;  /* 0x0000001f3f047899 */ /* 0x000fe20008011606 */
[----:B------:R-:W-:Y:S01]  /*0070*/  BSSY B0, `(.L_x_0) ;  /* 0x0000066000007945 */ /* 0x000fe20003800000 */
[----:B------:R-:W0:Y:S02]  /*0080*/  S2R R4, SR_TID.X ;  /* 0x0000000000047919 */ /* 0x000e240000002100 */
[----:B------:R-:W-:-:S02]  /*0090*/  ULOP3.LUT UR5, UR4, UR6, URZ, 0xc0, !UPT ;  /* 0x0000000604057292 */ /* 0x000fc4000f8ec03f */
[----:B------:R-:W-:Y:S01]  /*00a0*/  UIADD3 UR4, UR4, UR6, URZ ;  /* 0x0000000604047290 */ /* 0x000fe2000fffe03f */
[----:B------:R-:W1:Y:S01]  /*00b0*/  S2R R5, SR_CTAID.X ;  /* 0x0000000000057919 */ /* 0x000e620000002500 */
[----:B------:R-:W-:-:S04]  /*00c0*/  UIADD3 UR5, -UR5, URZ, URZ ;  /* 0x0000003f05057290 */ /* 0x000fc8000fffe13f */
[----:B------:R-:W-:-:S04]  /*00d0*/  ULEA.HI.SX32 UR4, UR4, UR5, 0x1f ;  /* 0x0000000504047291 */ /* 0x000fc8000f8ffa3f */
[----:B------:R-:W-:-:S06]  /*00e0*/  UIADD3 UR5, UR4, -UR7, URZ ;  /* 0x8000000704057290 */ /* 0x000fcc000fffe03f */
[----:B------:R-:W-:Y:S01]  /*00f0*/  I2FP.F32.S32 R0, UR5 ;  /* 0x0000000500007c45 */ /* 0x000fe20008201400 */
[----:B------:R-:W-:-:S03]  /*0100*/  ULDC UR5, c[0x0][0x228] ;  /* 0x00008a0000057ab9 */ /* 0x000fc60000000800 */
[C---:B------:R-:W-:Y:S02]  /*0110*/  FSETP.GT.AND P0, PT, |R0|.reuse, 8.50705917302346158658e+37, PT ;  /* 0x7e8000000000780b */ /* 0x040fe40003f04200 */
[----:B------:R-:W-:Y:S02]  /*0120*/  FSETP.GEU.AND P1, PT, |R0|, 1.175494350822287508e-38, PT ;  /* 0x008000000000780b */ /* 0x000fe40003f2e200 */
[----:B0-----:R-:W-:-:S09]  /*0130*/  LOP3.LUT R2, R4, 0x7f, RZ, 0xc0, !PT ;  /* 0x0000007f04027812 */ /* 0x001fd200078ec0ff */
[----:B------:R-:W-:Y:S01]  /*0140*/  @P0 FMUL R0, R0, 0.25 ;  /* 0x3e80000000000820 */ /* 0x000fe20000400000 */
[----:B-1----:R-:W-:-:S03]  /*0150*/  IMAD R2, R5, 0x80, R2 ;  /* 0x0000008005027824 */ /* 0x002fc600078e0202 */
[----:B------:R-:W-:Y:S02]  /*0160*/  @!P1 FMUL R0, R0, 16777216 ;  /* 0x4b80000000009820 */ /* 0x000fe40000400000 */
[----:B------:R-:W-:-:S04]  /*0170*/  I2FP.F32.S32 R4, R2 ;  /* 0x0000000200047245 */ /* 0x000fc80000201400 */
[----:B------:R-:W0:Y:S01]  /*0180*/  MUFU.RCP R0, R0 ;  /* 0x0000000000007308 */ /* 0x000e220000001000 */
[----:B------:R-:W-:Y:S01]  /*0190*/  FMUL R5, R4, -9.2103404998779296875 ;  /* 0xc1135d8e04057820 */ /* 0x000fe20000400000 */
[----:B------:R-:W-:-:S03]  /*01a0*/  I2FP.F32.S32 R4, UR5 ;  /* 0x0000000500047c45 */ /* 0x000fc60008201400 */
[----:B------:R-:W-:-:S04]  /*01b0*/  @P0 FMUL R5, R5, 0.25 ;  /* 0x3e80000005050820 */ /* 0x000fc80000400000 */
[----:B------:R-:W-:-:S04]  /*01c0*/  @!P1 FMUL R5, R5, 16777216 ;  /* 0x4b80000005059820 */ /* 0x000fc80000400000 */
[----:B0-----:R-:W-:-:S04]  /*01d0*/  FMUL R5, R0, R5 ;  /* 0x0000000500057220 */ /* 0x001fc80000400000 */
[----:B------:R-:W-:-:S05]  /*01e0*/  FMUL R7, R5, 1.4426950216293334961 ;  /* 0x3fb8aa3b05077820 */ /* 0x000fca0000400000 */
[----:B------:R-:W-:-:S13]  /*01f0*/  FSETP.GEU.AND P2, PT, R7, -126, PT ;  /* 0xc2fc00000700780b */ /* 0x000fda0003f4e000 */
[----:B------:R-:W-:-:S04]  /*0200*/  @!P2 FMUL R7, R7, 0.5 ;  /* 0x3f0000000707a820 */ /* 0x000fc80000400000 */
[----:B------:R-:W0:Y:S02]  /*0210*/  MUFU.EX2 R6, R7 ;  /* 0x0000000700067308 */ /* 0x000e240000000800 */
[----:B0-----:R-:W-:Y:S01]  /*0220*/  @!P2 FMUL R6, R6, R6 ;  /* 0x000000060606a220 */ /* 0x001fe20000400000 */
[----:B--2---:R-:W-:-:S05]  /*0230*/  SHF.L.U32 R3, R3, 0x10, RZ ;  /* 0x0000001003037819 */ /* 0x004fca00000006ff */
[----:B------:R-:W-:-:S04]  /*0240*/  FMUL R3, R3, 1000 ;  /* 0x447a000003037820 */ /* 0x000fc80000400000 */
[----:B------:R-:W-:-:S04]  /*0250*/  FMUL R5, R3, R6 ;  /* 0x0000000603057220 */ /* 0x000fc80000400000 */
[----:B------:R-:W-:-:S04]  /*0260*/  FMUL R5, R5, R4 ;  /* 0x0000000405057220 */ /* 0x000fc80000400000 */
[C---:B------:R-:W-:Y:S01]  /*0270*/  FMUL R6, R5.reuse, 0.63661974668502807617 ;  /* 0x3f22f98305067820 */ /* 0x040fe20000400000 */
[----:B------:R-:W-:-:S05]  /*0280*/  FADD.FTZ R9, |R5|, -RZ ;  /* 0x800000ff05097221 */ /* 0x000fca0000010200 */
[----:B------:R-:W0:Y:S01]  /*0290*/  F2I.FTZ.NTZ R6, R6 ;  /* 0x0000000600067305 */ /* 0x000e220000213100 */
[----:B------:R-:W-:Y:S02]  /*02a0*/  FSETP.GE.AND P2, PT, R9, 105615, PT ;  /* 0x47ce47800900780b */ /* 0x000fe40003f46000 */
[----:B0-----:R-:W-:-:S05]  /*02b0*/  I2FP.F32.S32 R8, R6 ;  /* 0x0000000600087245 */ /* 0x001fca0000201400 */
[----:B------:R-:W-:-:S04]  /*02c0*/  FFMA.FTZ R7, R8, -1.5707962512969970703, R5 ;  /* 0xbfc90fda08077823 */ /* 0x000fc80000010005 */
[----:B------:R-:W-:-:S04]  /*02d0*/  FFMA.FTZ R7, R8, -7.5497894158615963534e-08, R7 ;  /* 0xb3a2216808077823 */ /* 0x000fc80000010007 */
[----:B------:R-:W-:Y:S01]  /*02e0*/  FFMA.FTZ R7, R8, -5.3903029534742383927e-15, R7 ;  /* 0xa7c234c508077823 */ /* 0x000fe20000010007 */
[----:B------:R-:W-:Y:S06]  /*02f0*/  @!P2 BRA `(.L_x_1) ;  /* 0x0000000000f4a947 */ /* 0x000fec0003800000 */
[----:B------:R-:W-:-:S13]  /*0300*/  FSETP.NEU.AND P2, PT, R9, +INF , PT ;  /* 0x7f8000000900780b */ /* 0x000fda0003f4d000 */
[----:B------:R-:W-:Y:S01]  /*0310*/  @!P2 FMUL.FTZ R7, RZ, R5 ;  /* 0x00000005ff07a220 */ /* 0x000fe20000410000 */
[----:B------:R-:W-:Y:S01]  /*0320*/  @!P2 IMAD.MOV.U32 R6, RZ, RZ, RZ ;  /* 0x000000ffff06a224 */ /* 0x000fe200078e00ff */
[----:B------:R-:W-:Y:S06]  /*0330*/  @!P2 BRA `(.L_x_1) ;  /* 0x0000000000e4a947 */ /* 0x000fec0003800000 */
[----:B------:R-:W-:Y:S01]  /*0340*/  SHF.R.U32.HI R10, RZ, 0x17, R5 ;  /* 0x00000017ff0a7819 */ /* 0x000fe20000011605 */
[----:B------:R-:W-:Y:S01]  /*0350*/  IMAD.SHL.U32 R7, R5, 0x100, RZ ;  /* 0x0000010005077824 */ /* 0x000fe200078e00ff */
[----:B------:R-:W-:Y:S01]  /*0360*/  HFMA2.MMA R14, -RZ, RZ, 0, 0 ;  /* 0x00000000ff0e7435 */ /* 0x000fe200000001ff */
[----:B------:R-:W-:Y:S01]  /*0370*/  IMAD.MOV.U32 R13, RZ, RZ, -0x1 ;  /* 0xffffffffff0d7424 */ /* 0x000fe200078e00ff */
[----:B------:R-:W-:Y:S01]  /*0380*/  LOP3.LUT R6, R10, 0xe0, RZ, 0xc0, !PT ;  /* 0x000000e00a067812 */ /* 0x000fe200078ec0ff */
[----:B------:R-:W-:Y:S01]  /*0390*/  ULDC.64 UR6, c[0x4][0x8] ;  /* 0x0100020000067ab9 */ /* 0x000fe20000000a00 */
[----:B------:R-:W-:Y:S02]  /*03a0*/  LOP3.LUT R11, R7, 0x80000000, RZ, 0xfc, !PT ;  /* 0x80000000070b7812 */ /* 0x000fe400078efcff */
[----:B------:R-:W-:Y:S01]  /*03b0*/  MOV R15, R1 ;  /* 0x00000001000f7202 */ /* 0x000fe20000000f00 */
[----:B------:R-:W-:-:S05]  /*03c0*/  VIADD R6, R6, 0xffffff80 ;  /* 0xffffff8006067836 */ /* 0x000fca0000000000 */
[----:B------:R-:W-:-:S07]  /*03d0*/  SHF.R.U32.HI R12, RZ, 0x5, R6 ;  /* 0x00000005ff0c7819 */ /* 0x000fce0000011606 */
.L_x_2:
[----:B------:R-:W-:Y:S02]  /*03e0*/  IMAD.U32 R8, RZ, RZ, UR6 ;  /* 0x00000006ff087e24 */ /* 0x000fe4000f8e00ff */
[----:B------:R-:W-:-:S05]  /*03f0*/  IMAD.U32 R9, RZ, RZ, UR7 ;  /* 0x00000007ff097e24 */ /* 0x000fca000f8e00ff */
[----:B------:R-:W2:Y:S01]  /*0400*/  LDG.E.CONSTANT R8, desc[UR8][R8.64] ;  /* 0x0000000808087981 */ /* 0x000ea2000c1e9900 */
[----:B------:R-:W-:Y:S01]  /*0410*/  VIADD R13, R13, 0x1 ;  /* 0x000000010d0d7836 */ /* 0x000fe20000000000 */
[----:B------:R-:W-:Y:S01]  /*0420*/  MOV R6, R14 ;  /* 0x0000000e00067202 */ /* 0x000fe20000000f00 */
[----:B------:R-:W-:Y:S01]  /*0430*/  IMAD.MOV.U32 R7, RZ, RZ, RZ ;  /* 0x000000ffff077224 */ /* 0x000fe200078e00ff */
[----:B------:R-:W-:Y:S02]  /*0440*/  UIADD3 UR6, UP0, UR6, 0x4, URZ ;  /* 0x0000000406067890 */ /* 0x000fe4000ff1e03f */
[----:B------:R-:W-:Y:S02]  /*0450*/  ISETP.GE.U32.AND P2, PT, R13, 0x5, PT ;  /* 0x000000050d00780c */ /* 0x000fe40003f46070 */
[----:B------:R-:W-:Y:S01]  /*0460*/  UIADD3.X UR7, URZ, UR7, URZ, UP0, !UPT ;  /* 0x000000073f077290 */ /* 0x000fe200087fe43f */
[----:B--2---:R-:W-:-:S05]  /*0470*/  IMAD.WIDE.U32 R6, R11, R8, R6 ;  /* 0x000000080b067225 */ /* 0x004fca00078e0006 */
[----:B------:R0:W-:Y:S01]  /*0480*/  STL [R15], R6 ;  /* 0x000000060f007387 */ /* 0x0001e20000100800 */
[----:B------:R-:W-:Y:S01]  /*0490*/  MOV R14, R7 ;  /* 0x00000007000e7202 */ /* 0x000fe20000000f00 */
[----:B0-----:R-:W-:-:S03]  /*04a0*/  VIADD R15, R15, 0x4 ;  /* 0x000000040f0f7836 */ /* 0x001fc60000000000 */
[----:B------:R-:W-:Y:S05]  /*04b0*/  @!P2 BRA `(.L_x_2) ;  /* 0xfffffffc00c8a947 */ /* 0x000fea000383ffff */
[----:B------:R-:W-:Y:S01]  /*04c0*/  LOP3.LUT P2, R10, R10, 0x1f, RZ, 0xc0, !PT ;  /* 0x0000001f0a0a7812 */ /* 0x000fe2000784c0ff */
[----:B------:R-:W-:Y:S01]  /*04d0*/  IMAD R12, R12, -0x4, R1 ;  /* 0xfffffffc0c0c7824 */ /* 0x000fe200078e0201 */
[----:B------:R0:W-:Y:S04]  /*04e0*/  STL [R1+0x18], R14 ;  /* 0x0000180e01007387 */ /* 0x0001e80000100800 */
[----:B------:R-:W2:Y:S04]  /*04f0*/  LDL R13, [R12+0x18] ;  /* 0x000018000c0d7983 */ /* 0x000ea80000100800 */
[----:B------:R-:W3:Y:S04]  /*0500*/  LDL R6, [R12+0x14] ;  /* 0x000014000c067983 */ /* 0x000ee80000100800 */
[----:B------:R-:W4:Y:S01]  /*0510*/  @P2 LDL R16, [R12+0x10] ;  /* 0x000010000c102983 */ /* 0x000f220000100800 */
[----:B------:R-:W-:Y:S01]  /*0520*/  @P2 IADD3 R7, -R10, 0x20, RZ ;  /* 0x000000200a072810 */ /* 0x000fe20007ffe1ff */
[----:B------:R-:W-:Y:S01]  /*0530*/  UMOV UR6, 0x54442d19 ;  /* 0x54442d1900067882 */ /* 0x000fe20000000000 */
[----:B------:R-:W-:Y:S01]  /*0540*/  UMOV UR7, 0x3bf921fb ;  /* 0x3bf921fb00077882 */ /* 0x000fe20000000000 */
[----:B--2---:R-:W-:-:S02]  /*0550*/  @P2 SHF.L.U32 R8, R13, R10, RZ ;  /* 0x0000000a0d082219 */ /* 0x004fc400000006ff */
[-C--:B---3--:R-:W-:Y:S02]  /*0560*/  @P2 SHF.R.U32.HI R9, RZ, R7.reuse, R6 ;  /* 0x00000007ff092219 */ /* 0x088fe40000011606 */
[----:B------:R-:W-:Y:S02]  /*0570*/  @P2 SHF.L.U32 R10, R6, R10, RZ ;  /* 0x0000000a060a2219 */ /* 0x000fe400000006ff */
[----:B----4-:R-:W-:Y:S01]  /*0580*/  @P2 SHF.R.U32.HI R7, RZ, R7, R16 ;  /* 0x00000007ff072219 */ /* 0x010fe20000011610 */
[----:B------:R-:W-:-:S03]  /*0590*/  @P2 IMAD.IADD R13, R8, 0x1, R9 ;  /* 0x00000001080d2824 */ /* 0x000fc600078e0209 */
[----:B------:R-:W-:Y:S02]  /*05a0*/  @P2 IADD3 R6, R10, R7, RZ ;  /* 0x000000070a062210 */ /* 0x000fe40007ffe0ff */
[--C-:B------:R-:W-:Y:S02]  /*05b0*/  SHF.R.S32.HI R7, RZ, 0x1d, R13.reuse ;  /* 0x0000001dff077819 */ /* 0x100fe4000001140d */
[C---:B------:R-:W-:Y:S01]  /*05c0*/  SHF.L.U32.HI R12, R6.reuse, 0x2, R13 ;  /* 0x00000002060c7819 */ /* 0x040fe2000001060d */
[----:B------:R-:W-:Y:S01]  /*05d0*/  IMAD.SHL.U32 R10, R6, 0x4, RZ ;  /* 0x00000004060a7824 */ /* 0x000fe200078e00ff */
[----:B------:R-:W-:Y:S02]  /*05e0*/  SGXT R7, R7, 0x1 ;  /* 0x000000010707781a */ /* 0x000fe40000000200 */
[----:B------:R-:W-:Y:S02]  /*05f0*/  ISETP.GE.AND P2, PT, R5, RZ, PT ;  /* 0x000000ff0500720c */ /* 0x000fe40003f46270 */
[----:B------:R-:W-:-:S02]  /*0600*/  LOP3.LUT R10, R7, R10, RZ, 0x3c, !PT ;  /* 0x0000000a070a7212 */ /* 0x000fc400078e3cff */
[----:B------:R-:W-:Y:S02]  /*0610*/  LOP3.LUT R11, R7, R12, RZ, 0x3c, !PT ;  /* 0x0000000c070b7212 */ /* 0x000fe400078e3cff */
[----:B------:R-:W-:Y:S02]  /*0620*/  LOP3.LUT R5, R12, R5, RZ, 0x3c, !PT ;  /* 0x000000050c057212 */ /* 0x000fe400078e3cff */
[----:B------:R-:W1:Y:S02]  /*0630*/  I2F.F64.S64 R6, R10 ;  /* 0x0000000a00067312 */ /* 0x000e640000301c00 */
[----:B------:R-:W-:Y:S01]  /*0640*/  ISETP.GE.AND P3, PT, R5, RZ, PT ;  /* 0x000000ff0500720c */ /* 0x000fe20003f66270 */
[----:B-1----:R-:W-:Y:S01]  /*0650*/  DMUL R8, R6, UR6 ;  /* 0x0000000606087c28 */ /* 0x002fe20008000000 */
[----:B------:R-:W-:-:S04]  /*0660*/  SHF.R.U32.HI R6, RZ, 0x1d, R13 ;  /* 0x0000001dff067819 */ /* 0x000fc8000001160d */
[----:B------:R-:W-:-:S05]  /*0670*/  SGXT.U32 R6, R6, 0x1 ;  /* 0x000000010606781a */ /* 0x000fca0000000000 */
[----:B------:R-:W1:Y:S01]  /*0680*/  F2F.F32.F64 R8, R8 ;  /* 0x0000000800087310 */ /* 0x000e620000301000 */
[----:B------:R-:W-:-:S05]  /*0690*/  LEA.HI R6, R13, R6, RZ, 0x2 ;  /* 0x000000060d067211 */ /* 0x000fca00078f10ff */
[----:B------:R-:W-:-:S05]  /*06a0*/  IMAD.MOV R5, RZ, RZ, -R6 ;  /* 0x000000ffff057224 */ /* 0x000fca00078e0a06 */
[----:B------:R-:W-:Y:S02]  /*06b0*/  @!P2 MOV R6, R5 ;  /* 0x000000050006a202 */ /* 0x000fe40000000f00 */
[----:B01----:R-:W-:-:S07]  /*06c0*/  FSEL R7, -R8, R8, !P3 ;  /* 0x0000000808077208 */ /* 0x003fce0005800100 */
.L_x_1:
[----:B------:R-:W-:Y:S05]  /*06d0*/  BSYNC B0 ;  /* 0x0000000000007941 */ /* 0x000fea0003800000 */
.L_x_0:
[----:B------:R-:W-:Y:S02]  /*06e0*/  VIADD R5, R2, -UR4 ;  /* 0x8000000402057c36 */ /* 0x000fe40008000000 */
[----:B------:R-:W-:Y:S01]  /*06f0*/  FMUL.FTZ R12, R7, R7 ;  /* 0x00000007070c7220 */ /* 0x000fe20000410000 */
[----:B------:R-:W-:Y:S02]  /*0700*/  BSSY B0, `(.L_x_3) ;  /* 0x0000063000007945 */ /* 0x000fe40003800000 */
[----:B------:R-:W-:-:S05]  /*0710*/  I2FP.F32.S32 R5, R5 ;  /* 0x0000000500057245 */ /* 0x000fca0000201400 */
[----:B------:R-:W-:-:S04]  /*0720*/  FMUL R5, R5, -9.2103404998779296875 ;  /* 0xc1135d8e05057820 */ /* 0x000fc80000400000 */
[----:B------:R-:W-:-:S04]  /*0730*/  @P0 FMUL R5, R5, 0.25 ;  /* 0x3e80000005050820 */ /* 0x000fc80000400000 */
[----:B------:R-:W-:Y:S01]  /*0740*/  @!P1 FMUL R5, R5, 16777216 ;  /* 0x4b80000005059820 */ /* 0x000fe20000400000 */
[----:B------:R-:W-:-:S03]  /*0750*/  LOP3.LUT P1, RZ, R6, 0x2, RZ, 0xc0, !PT ;  /* 0x0000000206ff7812 */ /* 0x000fc6000782c0ff */
[----:B------:R-:W-:-:S04]  /*0760*/  FMUL R0, R0, R5 ;  /* 0x0000000500007220 */ /* 0x000fc80000400000 */
[----:B------:R-:W-:Y:S01]  /*0770*/  FMUL R5, R0, 1.4426950216293334961 ;  /* 0x3fb8aa3b00057820 */ /* 0x000fe20000400000 */
[----:B------:R-:W-:-:S04]  /*0780*/  LOP3.LUT R0, R6, 0x1, RZ, 0xc0, !PT ;  /* 0x0000000106007812 */ /* 0x000fc800078ec0ff */
[----:B------:R-:W-:-:S13]  /*0790*/  FSETP.GEU.AND P0, PT, R5, -126, PT ;  /* 0xc2fc00000500780b */ /* 0x000fda0003f0e000 */
[----:B------:R-:W-:-:S04]  /*07a0*/  @!P0 FMUL R5, R5, 0.5 ;  /* 0x3f00000005058820 */ /* 0x000fc80000400000 */
[----:B------:R0:W1:Y:S02]  /*07b0*/  MUFU.EX2 R8, R5 ;  /* 0x0000000500087308 */ /* 0x0000640000000800 */
[----:B0-----:R-:W-:Y:S01]  /*07c0*/  MOV R5, 0xbe2aaaa8 ;  /* 0xbe2aaaa800057802 */ /* 0x001fe20000000f00 */
[----:B-1----:R-:W-:Y:S01]  /*07d0*/  @!P0 FMUL R8, R8, R8 ;  /* 0x0000000808088220 */ /* 0x002fe20000400000 */
[----:B------:R-:W-:Y:S01]  /*07e0*/  ISETP.NE.U32.AND P0, PT, R0, 0x1, PT ;  /* 0x000000010000780c */ /* 0x000fe20003f05070 */
[----:B------:R-:W-:Y:S02]  /*07f0*/  IMAD.MOV.U32 R0, RZ, RZ, -0x46b2bead ;  /* 0xb94d4153ff007424 */ /* 0x000fe400078e00ff */
[----:B------:R-:W-:-:S04]  /*0800*/  FMUL R3, R3, R8 ;  /* 0x0000000803037220 */ /* 0x000fc80000400000 */
[----:B------:R-:W-:Y:S01]  /*0810*/  FMUL R4, R4, R3 ;  /* 0x0000000304047220 */ /* 0x000fe20000400000 */
[----:B------:R-:W-:-:S03]  /*0820*/  HFMA2.MMA R3, -RZ, RZ, 1.0078125, -8.98838043212890625e-05 ;  /* 0x3c0885e4ff037435 */ /* 0x000fc600000001ff */
[----:B------:R-:W-:Y:S02]  /*0830*/  FMUL R8, R4, 0.63661974668502807617 ;  /* 0x3f22f98304087820 */ /* 0x000fe40000400000 */
[----:B------:R-:W-:Y:S02]  /*0840*/  @!P0 IMAD.MOV.U32 R9, RZ, RZ, 0x37cbac00 ;  /* 0x37cbac00ff098424 */ /* 0x000fe400078e00ff */
[----:B------:R0:W1:Y:S01]  /*0850*/  F2I.FTZ.NTZ R10, R8 ;  /* 0x00000008000a7305 */ /* 0x0000620000213100 */
[----:B------:R-:W-:Y:S02]  /*0860*/  @!P0 IMAD.MOV.U32 R3, RZ, RZ, 0x3d2aaabb ;  /* 0x3d2aaabbff038424 */ /* 0x000fe400078e00ff */
[----:B------:R-:W-:Y:S01]  /*0870*/  @!P0 FFMA.FTZ R0, R12, R9, -0.0013887860113754868507 ;  /* 0xbab607ed0c008423 */ /* 0x000fe20000010009 */
[----:B------:R-:W-:-:S03]  /*0880*/  @!P0 IMAD.MOV.U32 R5, RZ, RZ, -0x41000001 ;  /* 0xbeffffffff058424 */ /* 0x000fc600078e00ff */
[----:B------:R-:W-:Y:S01]  /*0890*/  FFMA.FTZ R6, R12, R0, R3 ;  /* 0x000000000c067223 */ /* 0x000fe20000010003 */
[----:B------:R-:W-:Y:S01]  /*08a0*/  FSEL R0, R7, 1, P0 ;  /* 0x3f80000007007808 */ /* 0x000fe20000000000 */
[----:B0-----:R-:W-:Y:S02]  /*08b0*/  FADD.FTZ R8, |R4|, -RZ ;  /* 0x800000ff04087221 */ /* 0x001fe40000010200 */
[C---:B------:R-:W-:Y:S02]  /*08c0*/  FFMA.FTZ R5, R12.reuse, R6, R5 ;  /* 0x000000060c057223 */ /* 0x040fe40000010005 */
[----:B------:R-:W-:Y:S01]  /*08d0*/  FFMA.FTZ R7, R12, R0, RZ ;  /* 0x000000000c077223 */ /* 0x000fe200000100ff */
[----:B------:R-:W-:Y:S02]  /*08e0*/  FSETP.GE.AND P0, PT, R8, 105615, PT ;  /* 0x47ce47800800780b */ /* 0x000fe40003f06000 */
[----:B-1----:R-:W-:Y:S01]  /*08f0*/  I2FP.F32.S32 R3, R10 ;  /* 0x0000000a00037245 */ /* 0x002fe20000201400 */
[----:B------:R-:W-:-:S04]  /*0900*/  FFMA.FTZ R0, R7, R5, R0 ;  /* 0x0000000507007223 */ /* 0x000fc80000010000 */
[----:B------:R-:W-:Y:S01]  /*0910*/  FFMA.FTZ R6, R3, -1.5707962512969970703, R4 ;  /* 0xbfc90fda03067823 */ /* 0x000fe20000010004 */
[----:B------:R-:W-:-:S03]  /*0920*/  @P1 FFMA.FTZ R0, R0, -1, RZ ;  /* 0xbf80000000001823 */ /* 0x000fc600000100ff */
        /* <DEDUP_REMOVED lines=8> */
[----:B------:R-:W-:Y:S01]  /*09b0*/  IMAD.MOV.U32 R12, RZ, RZ, RZ ;  /* 0x000000ffff0c7224 */ /* 0x000fe200078e00ff */
[----:B------:R-:W-:Y:S01]  /*09c0*/  SHF.L.U32 R6, R4, 0x8, RZ ;  /* 0x0000000804067819 */ /* 0x000fe200000006ff */
[----:B------:R-:W-:Y:S01]  /*09d0*/  IMAD.MOV.U32 R15, RZ, RZ, R1 ;  /* 0x000000ffff0f7224 */ /* 0x000fe200078e0001 */
[----:B------:R-:W-:Y:S01]  /*09e0*/  LOP3.LUT R5, R3, 0xe0, RZ, 0xc0, !PT ;  /* 0x000000e003057812 */ /* 0x000fe200078ec0ff */
[----:B------:R-:W-:Y:S01]  /*09f0*/  ULDC.64 UR6, c[0x4][0x8] ;  /* 0x0100020000067ab9 */ /* 0x000fe20000000a00 */
[----:B------:R-:W-:Y:S02]  /*0a00*/  MOV R13, 0xffffffff ;  /* 0xffffffff000d7802 */ /* 0x000fe40000000f00 */
[----:B------:R-:W-:Y:S01]  /*0a10*/  LOP3.LUT R11, R6, 0x80000000, RZ, 0xfc, !PT ;  /* 0x80000000060b7812 */ /* 0x000fe200078efcff */
[----:B------:R-:W-:-:S05]  /*0a20*/  VIADD R5, R5, 0xffffff80 ;  /* 0xffffff8005057836 */ /* 0x000fca0000000000 */
[----:B------:R-:W-:-:S07]  /*0a30*/  SHF.R.U32.HI R10, RZ, 0x5, R5 ;  /* 0x00000005ff0a7819 */ /* 0x000fce0000011605 */
.L_x_5:
[----:B------:R-:W-:Y:S01]  /*0a40*/  IMAD.U32 R8, RZ, RZ, UR6 ;  /* 0x00000006ff087e24 */ /* 0x000fe2000f8e00ff */
[----:B------:R-:W-:-:S05]  /*0a50*/  MOV R9, UR7 ;  /* 0x0000000700097c02 */ /* 0x000fca0008000f00 */
[----:B------:R-:W2:Y:S01]  /*0a60*/  LDG.E.CONSTANT R8, desc[UR8][R8.64] ;  /* 0x0000000808087981 */ /* 0x000ea2000c1e9900 */
[----:B------:R-:W-:Y:S01]  /*0a70*/  IADD3 R13, R13, 0x1, RZ ;  /* 0x000000010d0d7810 */ /* 0x000fe20007ffe0ff */
[----:B------:R-:W-:Y:S01]  /*0a80*/  IMAD.MOV.U32 R6, RZ, RZ, R12 ;  /* 0x000000ffff067224 */ /* 0x000fe200078e000c */
[----:B------:R-:W-:Y:S01]  /*0a90*/  UIADD3 UR6, UP0, UR6, 0x4, URZ ;  /* 0x0000000406067890 */ /* 0x000fe2000ff1e03f */
[----:B------:R-:W-:Y:S01]  /*0aa0*/  IMAD.MOV.U32 R7, RZ, RZ, RZ ;  /* 0x000000ffff077224 */ /* 0x000fe200078e00ff */
[----:B------:R-:W-:Y:S02]  /*0ab0*/  ISETP.GE.U32.AND P0, PT, R13, 0x5, PT ;  /* 0x000000050d00780c */ /* 0x000fe40003f06070 */
[----:B------:R-:W-:Y:S01]  /*0ac0*/  UIADD3.X UR7, URZ, UR7, URZ, UP0, !UPT ;  /* 0x000000073f077290 */ /* 0x000fe200087fe43f */
[----:B--2---:R-:W-:-:S04]  /*0ad0*/  IMAD.WIDE.U32 R6, R11, R8, R6 ;  /* 0x000000080b067225 */ /* 0x004fc800078e0006 */
[----:B------:R-:W-:Y:S01]  /*0ae0*/  IMAD.MOV.U32 R12, RZ, RZ, R7 ;  /* 0x000000ffff0c7224 */ /* 0x000fe200078e0007 */
[----:B------:R0:W-:Y:S02]  /*0af0*/  STL [R15], R6 ;  /* 0x000000060f007387 */ /* 0x0001e40000100800 */
        /* <DEDUP_REMOVED lines=14> */
[----:B----4-:R-:W-:Y:S02]  /*0be0*/  @P0 SHF.R.U32.HI R6, RZ, R6, R9 ;  /* 0x00000006ff060219 */ /* 0x010fe40000011609 */
[----:B------:R-:W-:-:S03]  /*0bf0*/  @P0 IADD3 R14, R7, R8, RZ ;  /* 0x00000008070e0210 */ /* 0x000fc60007ffe0ff */
[----:B------:R-:W-:Y:S01]  /*0c00*/  @P0 IMAD.IADD R5, R3, 0x1, R6 ;  /* 0x0000000103050824 */ /* 0x000fe200078e0206 */
[--C-:B------:R-:W-:Y:S02]  /*0c10*/  SHF.R.S32.HI R3, RZ, 0x1d, R14.reuse ;  /* 0x0000001dff037819 */ /* 0x100fe4000001140e */
[----:B------:R-:W-:Y:S01]  /*0c20*/  ISETP.GE.AND P0, PT, R4, RZ, PT ;  /* 0x000000ff0400720c */ /* 0x000fe20003f06270 */
[----:B------:R-:W-:Y:S01]  /*0c30*/  IMAD.SHL.U32 R8, R5, 0x4, RZ ;  /* 0x0000000405087824 */ /* 0x000fe200078e00ff */
[----:B------:R-:W-:Y:S02]  /*0c40*/  SGXT R3, R3, 0x1 ;  /* 0x000000010303781a */ /* 0x000fe40000000200 */
[----:B------:R-:W-:Y:S02]  /*0c50*/  SHF.L.U32.HI R5, R5, 0x2, R14 ;  /* 0x0000000205057819 */ /* 0x000fe4000001060e */
[C---:B------:R-:W-:Y:S02]  /*0c60*/  LOP3.LUT R8, R3.reuse, R8, RZ, 0x3c, !PT ;  /* 0x0000000803087212 */ /* 0x040fe400078e3cff */
[----:B------:R-:W-:-:S02]  /*0c70*/  LOP3.LUT R9, R3, R5, RZ, 0x3c, !PT ;  /* 0x0000000503097212 */ /* 0x000fc400078e3cff */
[----:B------:R-:W-:Y:S02]  /*0c80*/  SHF.R.U32.HI R3, RZ, 0x1d, R14 ;  /* 0x0000001dff037819 */ /* 0x000fe4000001160e */
[----:B------:R-:W1:Y:S01]  /*0c90*/  I2F.F64.S64 R6, R8 ;  /* 0x0000000800067312 */ /* 0x000e620000301c00 */
[----:B------:R-:W-:Y:S02]  /*0ca0*/  LOP3.LUT R4, R5, R4, RZ, 0x3c, !PT ;  /* 0x0000000405047212 */ /* 0x000fe400078e3cff */
[----:B------:R-:W-:Y:S02]  /*0cb0*/  SGXT.U32 R3, R3, 0x1 ;  /* 0x000000010303781a */ /* 0x000fe40000000000 */
[----:B------:R-:W-:Y:S02]  /*0cc0*/  ISETP.GE.AND P1, PT, R4, RZ, PT ;  /* 0x000000ff0400720c */ /* 0x000fe40003f26270 */
[----:B------:R-:W-:-:S04]  /*0cd0*/  LEA.HI R10, R14, R3, RZ, 0x2 ;  /* 0x000000030e0a7211 */ /* 0x000fc800078f10ff */
[----:B------:R-:W-:Y:S01]  /*0ce0*/  IADD3 R3, -R10, RZ, RZ ;  /* 0x000000ff0a037210 */ /* 0x000fe20007ffe1ff */
[----:B-1----:R-:W-:-:S04]  /*0cf0*/  DMUL R6, R6, UR6 ;  /* 0x0000000606067c28 */ /* 0x002fc80008000000 */
[----:B------:R-:W-:-:S06]  /*0d00*/  @!P0 IMAD.MOV.U32 R10, RZ, RZ, R3 ;  /* 0x000000ffff0a8224 */ /* 0x000fcc00078e0003 */
[----:B------:R-:W1:Y:S02]  /*0d10*/  F2F.F32.F64 R6, R6 ;  /* 0x0000000600067310 */ /* 0x000e640000301000 */
[----:B01----:R-:W-:-:S07]  /*0d20*/  FSEL R3, -R6, R6, !P1 ;  /* 0x0000000606037208 */ /* 0x003fce0004800100 */
.L_x_4:
[----:B------:R-:W-:Y:S05]  /*0d30*/  BSYNC B0 ;  /* 0x0000000000007941 */ /* 0x000fea0003800000 */
.L_x_3:
[----:B------:R-:W-:Y:S01]  /*0d40*/  LOP3.LUT R4, R10, 0x1, RZ, 0xc0, !PT ;  /* 0x000000010a047812 */ /* 0x000fe200078ec0ff */
[C---:B------:R-:W-:Y:S01]  /*0d50*/  FMUL.FTZ R12, R3.reuse, R3 ;  /* 0x00000003030c7220 */ /* 0x040fe20000410000 */
[----:B------:R-:W-:Y:S01]  /*0d60*/  MOV R7, 0x3c0885e4 ;  /* 0x3c0885e400077802 */ /* 0x000fe20000000f00 */
[----:B------:R-:W-:Y:S01]  /*0d70*/  IMAD.MOV.U32 R6, RZ, RZ, -0x46b2bead ;  /* 0xb94d4153ff067424 */ /* 0x000fe200078e00ff */
[----:B------:R-:W-:Y:S01]  /*0d80*/  ISETP.NE.U32.AND P0, PT, R4, 0x1, PT ;  /* 0x000000010400780c */ /* 0x000fe20003f05070 */
[----:B------:R-:W-:Y:S01]  /*0d90*/  VIADD R10, R10, 0x1 ;  /* 0x000000010a0a7836 */ /* 0x000fe20000000000 */
[----:B------:R-:W0:Y:S01]  /*0da0*/  LDC.64 R4, c[0x0][0x218] ;  /* 0x00008600ff047b82 */ /* 0x000e220000000a00 */
[----:B------:R-:W-:Y:S01]  /*0db0*/  IMAD.MOV.U32 R8, RZ, RZ, -0x41d55558 ;  /* 0xbe2aaaa8ff087424 */ /* 0x000fe200078e00ff */
[----:B------:R-:W-:Y:S01]  /*0dc0*/  FSEL R3, R3, 1, !P0 ;  /* 0x3f80000003037808 */ /* 0x000fe20004000000 */
[----:B------:R-:W-:Y:S01]  /*0dd0*/  ULDC UR5, c[0x0][0x22c] ;  /* 0x00008b0000057ab9 */ /* 0x000fe20000000800 */
[----:B------:R-:W-:-:S02]  /*0de0*/  LOP3.LUT P1, RZ, R10, 0x2, RZ, 0xc0, !PT ;  /* 0x000000020aff7812 */ /* 0x000fc4000782c0ff */
[----:B------:R-:W-:-:S05]  /*0df0*/  ISETP.GE.AND P2, PT, R2, UR5, PT ;  /* 0x0000000502007c0c */ /* 0x000fca000bf46270 */
[----:B------:R-:W-:Y:S01]  /*0e00*/  @P0 IMAD.MOV.U32 R9, RZ, RZ, 0x37cbac00 ;  /* 0x37cbac00ff090424 */ /* 0x000fe200078e00ff */
[----:B------:R-:W-:Y:S02]  /*0e10*/  @P0 MOV R7, 0x3d2aaabb ;  /* 0x3d2aaabb00070802 */ /* 0x000fe40000000f00 */
[----:B------:R-:W-:Y:S01]  /*0e20*/  @P0 MOV R8, 0xbeffffff ;  /* 0xbeffffff00080802 */ /* 0x000fe20000000f00 */
[----:B------:R-:W-:Y:S01]  /*0e30*/  @P0 FFMA.FTZ R6, R12, R9, -0.0013887860113754868507 ;  /* 0xbab607ed0c060423 */ /* 0x000fe20000010009 */
[----:B------:R-:W-:-:S03]  /*0e40*/  ISETP.GE.AND P0, PT, R2, UR4, PT ;  /* 0x0000000402007c0c */ /* 0x000fc6000bf06270 */
[----:B------:R-:W-:-:S04]  /*0e50*/  FFMA.FTZ R7, R12, R6, R7 ;  /* 0x000000060c077223 */ /* 0x000fc80000010007 */
[C---:B------:R-:W-:Y:S01]  /*0e60*/  FFMA.FTZ R8, R12.reuse, R7, R8 ;  /* 0x000000070c087223 */ /* 0x040fe20000010008 */
[----:B------:R-:W-:Y:S01]  /*0e70*/  FFMA.FTZ R12, R12, R3, RZ ;  /* 0x000000030c0c7223 */ /* 0x000fe200000100ff */
[----:B0-----:R-:W-:-:S04]  /*0e80*/  IMAD.WIDE R4, R2, 0x4, R4 ;  /* 0x0000000402047825 */ /* 0x001fc800078e0204 */
[----:B------:R-:W-:-:S04]  /*0e90*/  FFMA.FTZ R3, R12, R8, R3 ;  /* 0x000000080c037223 */ /* 0x000fc80000010003 */
[----:B------:R-:W-:-:S05]  /*0ea0*/  @P1 FFMA.FTZ R3, R3, -1, RZ ;  /* 0xbf80000003031823 */ /* 0x000fca00000100ff */
[----:B------:R-:W-:Y:S01]  /*0eb0*/  FSEL R3, R0, R3, !P0 ;  /* 0x0000000300037208 */ /* 0x000fe20004000000 */
[----:B------:R-:W-:Y:S06]  /*0ec0*/  @P2 EXIT ;  /* 0x000000000000294d */ /* 0x000fec0003800000 */
[----:B------:R-:W-:Y:S01]  /*0ed0*/  STG.E desc[UR8][R4.64], R3 ;  /* 0x0000000304007986 */ /* 0x000fe2000c101908 */
[----:B------:R-:W-:Y:S05]  /*0ee0*/  EXIT ;  /* 0x000000000000794d */ /* 0x000fea0003800000 */
.L_x_6:
[----:B------:R-:W-:-:S00]  /*0ef0*/  BRA `(.L_x_6) ;  /* 0xfffffffc00fc7947 */ /* 0x000fc0000383ffff */
[----:B------:R-:W-:-:S00]  /*0f00*/  NOP ;  /* 0x0000000000007918 */ /* 0x000fc00000000000 */
[----:B------:R-:W-:-:S00]  /*0f10*/  NOP ;  /* 0x0000000000007918 */ /* 0x000fc00000000000 */
[----:B------:R-:W-:-:S00]  /*0f20*/  NOP ;  /* 0x0000000000007918 */ /* 0x000fc00000000000 */
[----:B------:R-:W-:-:S00]  /*0f30*/  NOP ;  /* 0x0000000000007918 */ /* 0x000fc00000000000 */
[----:B------:R-:W-:-:S00]  /*0f40*/  NOP ;  /* 0x0000000000007918 */ /* 0x000fc00000000000 */
[----:B------:R-:W-:-:S00]  /*0f50*/  NOP ;  /* 0x0000000000007918 */ /* 0x000fc00000000000 */
[----:B------:R-:W-:-:S00]  /*0f60*/  NOP ;  /* 0x0000000000007918 */ /* 0x000fc00000000000 */
[----:B------:R-:W-:-:S00]  /*0f70*/  NOP ;  /* 0x0000000000007918 */ /* 0x000fc00000000000 */
.L_x_7:


//--------------------- .nv.global.init           --------------------------
	.section	.nv.global.init,"aw",@progbits
	.align	4
.nv.global.init:
	.type		__cudart_i2opi_f,@object
	.size		__cudart_i2opi_f,(_$_str - __cudart_i2opi_f)
__cudart_i2opi_f:
        /*0000*/ 	.byte	0x41, 0x90, 0x43, 0x3c, 0x99, 0x95, 0x62, 0xdb, 0xc0, 0xdd, 0x34, 0xf5, 0xd1, 0x57, 0x27, 0xfc
        /*0010*/ 	.byte	0x29, 0x15, 0x44, 0x4e, 0x6e, 0x83, 0xf9, 0xa2
	.type		_$_str,@object
	.size		_$_str,(.L_0 - _$_str)
_$_str:
        /*0018*/ 	.byte	0x5f, 0x5f, 0x43, 0x55, 0x44, 0x41, 0x5f, 0x46, 0x54, 0x5a, 0x00
.L_0:


//--------------------- .nv.constant0.triton_     --------------------------
	.section	.nv.constant0.triton_,"a",@progbits
	.sectionflags	@""
	.align	4
.nv.constant0.triton_:
	.zero		560
